//
// Generated by NVIDIA NVVM Compiler
//
// Compiler Build ID: CL-36424714
// Cuda compilation tools, release 13.0, V13.0.88
// Based on NVVM 20.0.0
//

.version 9.0
.target sm_100
.address_size 64

	// .globl	_Z5sgemmPfS_S_iii
// _ZZ5sgemmPfS_S_iiiE2sA has been demoted
// _ZZ5sgemmPfS_S_iiiE2sB has been demoted

.visible .entry _Z5sgemmPfS_S_iii(
	.param .u64 .ptr .align 1 _Z5sgemmPfS_S_iii_param_0,
	.param .u64 .ptr .align 1 _Z5sgemmPfS_S_iii_param_1,
	.param .u64 .ptr .align 1 _Z5sgemmPfS_S_iii_param_2,
	.param .u32 _Z5sgemmPfS_S_iii_param_3,
	.param .u32 _Z5sgemmPfS_S_iii_param_4,
	.param .u32 _Z5sgemmPfS_S_iii_param_5
)
{
	.reg .pred 	%p<7>;
	.reg .b32 	%r<43>;
	.reg .b32 	%f<51>;
	.reg .b64 	%rd<13>;
	// demoted variable
	.shared .align 4 .b8 _ZZ5sgemmPfS_S_iiiE2sA[1024];
	// demoted variable
	.shared .align 4 .b8 _ZZ5sgemmPfS_S_iiiE2sB[1024];
	ld.param.u64 	%rd4, [_Z5sgemmPfS_S_iii_param_0];
	ld.param.u64 	%rd5, [_Z5sgemmPfS_S_iii_param_1];
	ld.param.u64 	%rd6, [_Z5sgemmPfS_S_iii_param_2];
	ld.param.u32 	%r22, [_Z5sgemmPfS_S_iii_param_3];
	ld.param.u32 	%r20, [_Z5sgemmPfS_S_iii_param_4];
	ld.param.u32 	%r21, [_Z5sgemmPfS_S_iii_param_5];
	mov.u32 	%r1, %tid.x;
	shr.u32 	%r23, %r1, 4;
	and.b32  	%r2, %r1, 15;
	mov.u32 	%r24, %ntid.x;
	mov.u32 	%r25, %ctaid.x;
	mul.lo.s32 	%r3, %r24, %r25;
	add.s32 	%r4, %r3, %r23;
	add.s32 	%r5, %r3, %r2;
	setp.ge.s32 	%p1, %r4, %r22;
	setp.ge.s32 	%p2, %r5, %r20;
	or.pred  	%p3, %p1, %p2;
	setp.lt.s32 	%p4, %r21, 1;
	or.pred  	%p5, %p3, %p4;
	@%p5 bra 	$L__BB0_3;
	cvta.to.global.u64 	%rd7, %rd6;
	add.s32 	%r26, %r21, 15;
	shr.u32 	%r27, %r26, 4;
	mul.lo.s32 	%r28, %r20, %r4;
	add.s32 	%r29, %r28, %r5;
	mul.wide.s32 	%rd8, %r29, 4;
	add.s64 	%rd1, %rd7, %rd8;
	and.b32  	%r30, %r1, 1008;
	or.b32  	%r31, %r30, %r2;
	shl.b32 	%r32, %r31, 2;
	mov.u32 	%r33, _ZZ5sgemmPfS_S_iiiE2sA;
	add.s32 	%r6, %r33, %r32;
	mov.u32 	%r34, _ZZ5sgemmPfS_S_iiiE2sB;
	add.s32 	%r7, %r34, %r32;
	shl.b32 	%r35, %r1, 2;
	and.b32  	%r36, %r35, 4032;
	add.s32 	%r8, %r33, %r36;
	shl.b32 	%r37, %r2, 2;
	add.s32 	%r9, %r34, %r37;
	neg.s32 	%r42, %r27;
	mad.lo.s32 	%r38, %r21, %r4, %r3;
	add.s32 	%r41, %r38, %r2;
	add.s32 	%r39, %r3, %r28;
	add.s32 	%r40, %r39, %r2;
	shl.b32 	%r13, %r20, 4;
	cvta.to.global.u64 	%rd2, %rd4;
	cvta.to.global.u64 	%rd3, %rd5;
$L__BB0_2:
	mul.wide.s32 	%rd9, %r41, 4;
	add.s64 	%rd10, %rd2, %rd9;
	ld.global.f32 	%f1, [%rd10];
	st.shared.f32 	[%r6], %f1;
	mul.wide.s32 	%rd11, %r40, 4;
	add.s64 	%rd12, %rd3, %rd11;
	ld.global.f32 	%f2, [%rd12];
	st.shared.f32 	[%r7], %f2;
	bar.sync 	0;
	ld.shared.f32 	%f3, [%r8];
	ld.shared.f32 	%f4, [%r9];
	fma.rn.f32 	%f5, %f3, %f4, 0f00000000;
	ld.shared.f32 	%f6, [%r8+4];
	ld.shared.f32 	%f7, [%r9+64];
	fma.rn.f32 	%f8, %f6, %f7, %f5;
	ld.shared.f32 	%f9, [%r8+8];
	ld.shared.f32 	%f10, [%r9+128];
	fma.rn.f32 	%f11, %f9, %f10, %f8;
	ld.shared.f32 	%f12, [%r8+12];
	ld.shared.f32 	%f13, [%r9+192];
	fma.rn.f32 	%f14, %f12, %f13, %f11;
	ld.shared.f32 	%f15, [%r8+16];
	ld.shared.f32 	%f16, [%r9+256];
	fma.rn.f32 	%f17, %f15, %f16, %f14;
	ld.shared.f32 	%f18, [%r8+20];
	ld.shared.f32 	%f19, [%r9+320];
	fma.rn.f32 	%f20, %f18, %f19, %f17;
	ld.shared.f32 	%f21, [%r8+24];
	ld.shared.f32 	%f22, [%r9+384];
	fma.rn.f32 	%f23, %f21, %f22, %f20;
	ld.shared.f32 	%f24, [%r8+28];
	ld.shared.f32 	%f25, [%r9+448];
	fma.rn.f32 	%f26, %f24, %f25, %f23;
	ld.shared.f32 	%f27, [%r8+32];
	ld.shared.f32 	%f28, [%r9+512];
	fma.rn.f32 	%f29, %f27, %f28, %f26;
	ld.shared.f32 	%f30, [%r8+36];
	ld.shared.f32 	%f31, [%r9+576];
	fma.rn.f32 	%f32, %f30, %f31, %f29;
	ld.shared.f32 	%f33, [%r8+40];
	ld.shared.f32 	%f34, [%r9+640];
	fma.rn.f32 	%f35, %f33, %f34, %f32;
	ld.shared.f32 	%f36, [%r8+44];
	ld.shared.f32 	%f37, [%r9+704];
	fma.rn.f32 	%f38, %f36, %f37, %f35;
	ld.shared.f32 	%f39, [%r8+48];
	ld.shared.f32 	%f40, [%r9+768];
	fma.rn.f32 	%f41, %f39, %f40, %f38;
	ld.shared.f32 	%f42, [%r8+52];
	ld.shared.f32 	%f43, [%r9+832];
	fma.rn.f32 	%f44, %f42, %f43, %f41;
	ld.shared.f32 	%f45, [%r8+56];
	ld.shared.f32 	%f46, [%r9+896];
	fma.rn.f32 	%f47, %f45, %f46, %f44;
	ld.shared.f32 	%f48, [%r8+60];
	ld.shared.f32 	%f49, [%r9+960];
	fma.rn.f32 	%f50, %f48, %f49, %f47;
	st.global.f32 	[%rd1], %f50;
	add.s32 	%r42, %r42, 1;
	setp.ne.s32 	%p6, %r42, 0;
	add.s32 	%r41, %r41, 16;
	add.s32 	%r40, %r40, %r13;
	@%p6 bra 	$L__BB0_2;
$L__BB0_3:
	ret;

}


// ===== COMPILED SASS (sm_100) =====

	.target	sm_100

	.elftype	@"ET_EXEC"


//--------------------- .note.nv.tkinfo           --------------------------
	.section	.note.nv.tkinfo,"",@"SHT_NOTE"
	.sectionflags	@"SHF_NOTE_NV_TKINFO"
	.tkinfo
        /*0018*/ 	.word	0x00000002
        /*0030*/ 	.string	""
        /*0030*/ 	.string	"ptxas"
        /*0030*/ 	.string	"Cuda compilation tools, release 13.0, V13.0.88"
        /*0030*/ 	.string	"Build cuda_13.0.r13.0/compiler.36424714_0"
        /*0030*/ 	.string	"-arch sm_100 -m 64 "



//--------------------- .note.nv.cuinfo           --------------------------
	.section	.note.nv.cuinfo,"",@"SHT_NOTE"
	.sectionflags	@"SHF_NOTE_NV_CUINFO"
        /*0018*/ 	.short	0x0002
        /*001a*/ 	.short	0x0064
        /*001c*/ 	.short	0x0082
	.zero		2


//--------------------- .nv.info                  --------------------------
	.section	.nv.info,"",@"SHT_CUDA_INFO"
	.align	4


	//----- nvinfo : EIATTR_REGCOUNT
	.align		4
        /*0000*/ 	.byte	0x04, 0x2f
        /*0002*/ 	.short	(.L_1 - .L_0)
	.align		4
.L_0:
        /*0004*/ 	.word	index@(_Z5sgemmPfS_S_iii)
        /*0008*/ 	.word	0x00000020


	//----- nvinfo : EIATTR_FRAME_SIZE
	.align		4
.L_1:
        /*000c*/ 	.byte	0x04, 0x11
        /*000e*/ 	.short	(.L_3 - .L_2)
	.align		4
.L_2:
        /*0010*/ 	.word	index@(_Z5sgemmPfS_S_iii)
        /*0014*/ 	.word	0x00000000


	//----- nvinfo : EIATTR_MIN_STACK_SIZE
	.align		4
.L_3:
        /*0018*/ 	.byte	0x04, 0x12
        /*001a*/ 	.short	(.L_5 - .L_4)
	.align		4
.L_4:
        /*001c*/ 	.word	index@(_Z5sgemmPfS_S_iii)
        /*0020*/ 	.word	0x00000000
.L_5:


//--------------------- .nv.compat                --------------------------
	.section	.nv.compat,"",@"SHT_CUDA_COMPAT_INFO"
	.align	4
        /*0000*/ 	.byte	0x02, 0x09, 0x00, 0x00, 0x02, 0x02, 0x01, 0x00, 0x02, 0x05, 0x05, 0x00, 0x03, 0x07, 0x01, 0x01
        /*0010*/ 	.byte	0x02, 0x03, 0x00, 0x00, 0x02, 0x06, 0x01, 0x00, 0x04, 0x0b, 0x08, 0x00, 0x09, 0x00, 0x00, 0x00
        /*0020*/ 	.byte	0x00, 0x00, 0x00, 0x00


//--------------------- .nv.info._Z5sgemmPfS_S_iii --------------------------
	.section	.nv.info._Z5sgemmPfS_S_iii,"",@"SHT_CUDA_INFO"
	.sectionflags	@""
	.align	4


	//----- nvinfo : EIATTR_CUDA_API_VERSION
	.align		4
        /*0000*/ 	.byte	0x04, 0x37
        /*0002*/ 	.short	(.L_7 - .L_6)
.L_6:
        /*0004*/ 	.word	0x00000082


	//----- nvinfo : EIATTR_KPARAM_INFO
	.align		4
.L_7:
        /*0008*/ 	.byte	0x04, 0x17
        /*000a*/ 	.short	(.L_9 - .L_8)
.L_8:
        /*000c*/ 	.word	0x00000000
        /*0010*/ 	.short	0x0005
        /*0012*/ 	.short	0x0020
        /*0014*/ 	.byte	0x00, 0xf0, 0x11, 0x00


	//----- nvinfo : EIATTR_KPARAM_INFO
	.align		4
.L_9:
        /*0018*/ 	.byte	0x04, 0x17
        /*001a*/ 	.short	(.L_11 - .L_10)
.L_10:
        /*001c*/ 	.word	0x00000000
        /*0020*/ 	.short	0x0004
        /*0022*/ 	.short	0x001c
        /*0024*/ 	.byte	0x00, 0xf0, 0x11, 0x00


	//----- nvinfo : EIATTR_KPARAM_INFO
	.align		4
.L_11:
        /*0028*/ 	.byte	0x04, 0x17
        /*002a*/ 	.short	(.L_13 - .L_12)
.L_12:
        /*002c*/ 	.word	0x00000000
        /*0030*/ 	.short	0x0003
        /*0032*/ 	.short	0x0018
        /*0034*/ 	.byte	0x00, 0xf0, 0x11, 0x00


	//----- nvinfo : EIATTR_KPARAM_INFO
	.align		4
.L_13:
        /*0038*/ 	.byte	0x04, 0x17
        /*003a*/ 	.short	(.L_15 - .L_14)
.L_14:
        /*003c*/ 	.word	0x00000000
        /*0040*/ 	.short	0x0002
        /*0042*/ 	.short	0x0010
        /*0044*/ 	.byte	0x00, 0xf5, 0x21, 0x00


	//----- nvinfo : EIATTR_KPARAM_INFO
	.align		4
.L_15:
        /*0048*/ 	.byte	0x04, 0x17
        /*004a*/ 	.short	(.L_17 - .L_16)
.L_16:
        /*004c*/ 	.word	0x00000000
        /*0050*/ 	.short	0x0001
        /*0052*/ 	.short	0x0008
        /*0054*/ 	.byte	0x00, 0xf5, 0x21, 0x00


	//----- nvinfo : EIATTR_KPARAM_INFO
	.align		4
.L_17:
        /*0058*/ 	.byte	0x04, 0x17
        /*005a*/ 	.short	(.L_19 - .L_18)
.L_18:
        /*005c*/ 	.word	0x00000000
        /*0060*/ 	.short	0x0000
        /*0062*/ 	.short	0x0000
        /*0064*/ 	.byte	0x00, 0xf5, 0x21, 0x00


	//----- nvinfo : EIATTR_SPARSE_MMA_MASK
	.align		4
.L_19:
        /*0068*/ 	.byte	0x03, 0x50
        /*006a*/ 	.short	0x0000


	//----- nvinfo : EIATTR_MAXREG_COUNT
	.align		4
        /*006c*/ 	.byte	0x03, 0x1b
        /*006e*/ 	.short	0x00ff


	//----- nvinfo : EIATTR_NUM_BARRIERS
	.align		4
        /*0070*/ 	.byte	0x02, 0x4c
        /*0072*/ 	.byte	0x01
	.zero		1


	//----- nvinfo : EIATTR_MERCURY_ISA_VERSION
	.align		4
        /*0074*/ 	.byte	0x03, 0x5f
        /*0076*/ 	.short	0x0101


	//----- nvinfo : EIATTR_VRC_CTA_INIT_COUNT
	.align		4
        /*0078*/ 	.byte	0x02, 0x4a
	.zero		1
	.zero		1


	//----- nvinfo : EIATTR_EXIT_INSTR_OFFSETS
	.align		4
        /*007c*/ 	.byte	0x04, 0x1c
        /*007e*/ 	.short	(.L_21 - .L_20)


	//   ....[0]....
.L_20:
        /*0080*/ 	.word	0x000000d0


	//   ....[1]....
        /*0084*/ 	.word	0x000014f0


	//   ....[2]....
        /*0088*/ 	.word	0x00001810


	//----- nvinfo : EIATTR_CBANK_PARAM_SIZE
	.align		4
.L_21:
        /*008c*/ 	.byte	0x03, 0x19
        /*008e*/ 	.short	0x0024


	//----- nvinfo : EIATTR_PARAM_CBANK
	.align		4
        /*0090*/ 	.byte	0x04, 0x0a
        /*0092*/ 	.short	(.L_23 - .L_22)
	.align		4
.L_22:
        /*0094*/ 	.word	index@(.nv.constant0._Z5sgemmPfS_S_iii)
        /*0098*/ 	.short	0x0380
        /*009a*/ 	.short	0x0024


	//----- nvinfo : EIATTR_SW_WAR
	.align		4
.L_23:
        /*009c*/ 	.byte	0x04, 0x36
        /*009e*/ 	.short	(.L_25 - .L_24)
.L_24:
        /*00a0*/ 	.word	0x00000008
.L_25:


//--------------------- .nv.callgraph             --------------------------
	.section	.nv.callgraph,"",@"SHT_CUDA_CALLGRAPH"
	.align	4
	.sectionentsize	8
	.align		4
        /*0000*/ 	.word	0x00000000
	.align		4
        /*0004*/ 	.word	0xffffffff
	.align		4
        /*0008*/ 	.word	0x00000000
	.align		4
        /*000c*/ 	.word	0xfffffffe
	.align		4
        /*0010*/ 	.word	0x00000000
	.align		4
        /*0014*/ 	.word	0xfffffffd
	.align		4
        /*0018*/ 	.word	0x00000000
	.align		4
        /*001c*/ 	.word	0xfffffffc


//--------------------- .text._Z5sgemmPfS_S_iii   --------------------------
	.section	.text._Z5sgemmPfS_S_iii,"ax",@progbits
	.align	128
        .global         _Z5sgemmPfS_S_iii
        .type           _Z5sgemmPfS_S_iii,@function
        .size           _Z5sgemmPfS_S_iii,(.L_x_5 - _Z5sgemmPfS_S_iii)
        .other          _Z5sgemmPfS_S_iii,@"STO_CUDA_ENTRY STV_DEFAULT"
_Z5sgemmPfS_S_iii:
.text._Z5sgemmPfS_S_iii:
[----:B------:R-:W-:Y:S01]  /*0000*/  LDC R1, c[0x0][0x37c] ;  /* 0x0000df00ff017b82 */ /* 0x000fe20000000800 */
[----:B------:R-:W0:Y:S07]  /*0010*/  S2R R10, SR_TID.X ;  /* 0x00000000000a7919 */ /* 0x000e2e0000002100 */
[----:B------:R-:W1:Y:S01]  /*0020*/  S2UR UR5, SR_CTAID.X ;  /* 0x00000000000579c3 */ /* 0x000e620000002500 */
[----:B------:R-:W1:Y:S07]  /*0030*/  LDCU UR4, c[0x0][0x360] ;  /* 0x00006c00ff0477ac */ /* 0x000e6e0008000800 */
[----:B------:R-:W2:Y:S08]  /*0040*/  LDC.64 R2, c[0x0][0x398] ;  /* 0x0000e600ff027b82 */ /* 0x000eb00000000a00 */
[----:B------:R-:W3:Y:S01]  /*0050*/  LDC R7, c[0x0][0x3a0] ;  /* 0x0000e800ff077b82 */ /* 0x000ee20000000800 */
[----:B-1----:R-:W-:Y:S01]  /*0060*/  UIMAD UR4, UR4, UR5, URZ ;  /* 0x00000005040472a4 */ /* 0x002fe2000f8e02ff */
[----:B0-----:R-:W-:-:S05]  /*0070*/  LOP3.LUT R4, R10, 0xf, RZ, 0xc0, !PT ;  /* 0x0000000f0a047812 */ /* 0x001fca00078ec0ff */
[----:B------:R-:W-:Y:S02]  /*0080*/  LEA.HI R0, R10, UR4, RZ, 0x1c ;  /* 0x000000040a007c11 */ /* 0x000fe4000f8fe0ff */
[----:B------:R-:W-:-:S04]  /*0090*/  IADD3 R6, PT, PT, R4, UR4, RZ ;  /* 0x0000000404067c10 */ /* 0x000fc8000fffe0ff */
[----:B--2---:R-:W-:-:S04]  /*00a0*/  ISETP.GE.AND P0, PT, R6, R3, PT ;  /* 0x000000030600720c */ /* 0x004fc80003f06270 */
[----:B------:R-:W-:-:S04]  /*00b0*/  ISETP.GE.OR P0, PT, R0, R2, P0 ;  /* 0x000000020000720c */ /* 0x000fc80000706670 */
[----:B---3--:R-:W-:-:S13]  /*00c0*/  ISETP.LT.OR P0, PT, R7, 0x1, P0 ;  /* 0x000000010700780c */ /* 0x008fda0000701670 */
[----:B------:R-:W-:Y:S05]  /*00d0*/  @P0 EXIT ;  /* 0x000000000000094d */ /* 0x000fea0003800000 */
[----:B------:R-:W0:Y:S01]  /*00e0*/  S2UR UR6, SR_CgaCtaId ;  /* 0x00000000000679c3 */ /* 0x000e220000008800 */
[----:B------:R-:W-:Y:S01]  /*00f0*/  IADD3 R2, PT, PT, R7, 0xf, RZ ;  /* 0x0000000f07027810 */ /* 0x000fe20007ffe0ff */
[CC--:B------:R-:W-:Y:S01]  /*0100*/  IMAD R5, R0.reuse, R3.reuse, R6 ;  /* 0x0000000300057224 */ /* 0x0c0fe200078e0206 */
[----:B------:R-:W-:Y:S01]  /*0110*/  UMOV UR5, 0x400 ;  /* 0x0000040000057882 */ /* 0x000fe20000000000 */
[C---:B------:R-:W-:Y:S01]  /*0120*/  IMAD R11, R0.reuse, R3, UR4 ;  /* 0x00000004000b7e24 */ /* 0x040fe2000f8e0203 */
[----:B------:R-:W-:Y:S01]  /*0130*/  SHF.R.U32.HI R2, RZ, 0x4, R2 ;  /* 0x00000004ff027819 */ /* 0x000fe20000011602 */
[----:B------:R-:W-:Y:S01]  /*0140*/  IMAD R7, R0, R7, UR4 ;  /* 0x0000000400077e24 */ /* 0x000fe2000f8e0207 */
[----:B------:R-:W-:Y:S01]  /*0150*/  SHF.L.U32 R9, R10, 0x2, RZ ;  /* 0x000000020a097819 */ /* 0x000fe200000006ff */
[----:B------:R-:W1:Y:S01]  /*0160*/  LDC.64 R20, c[0x0][0x390] ;  /* 0x0000e400ff147b82 */ /* 0x000e620000000a00 */
[----:B------:R-:W-:Y:S01]  /*0170*/  IADD3 R8, PT, PT, -R2, RZ, RZ ;  /* 0x000000ff02087210 */ /* 0x000fe20007ffe1ff */
[----:B------:R-:W2:Y:S01]  /*0180*/  LDCU.64 UR8, c[0x0][0x358] ;  /* 0x00006b00ff0877ac */ /* 0x000ea20008000a00 */
[----:B------:R-:W-:-:S02]  /*0190*/  IADD3 R22, PT, PT, R4, R11, RZ ;  /* 0x0000000b04167210 */ /* 0x000fc40007ffe0ff */
[----:B------:R-:W-:Y:S02]  /*01a0*/  ISETP.GE.AND P0, PT, R8, RZ, PT ;  /* 0x000000ff0800720c */ /* 0x000fe40003f06270 */
[----:B------:R-:W-:Y:S01]  /*01b0*/  IADD3 R0, PT, PT, R4, R7, RZ ;  /* 0x0000000704007210 */ /* 0x000fe20007ffe0ff */
[----:B------:R-:W3:Y:S01]  /*01c0*/  LDC.64 R18, c[0x0][0x380] ;  /* 0x0000e000ff127b82 */ /* 0x000ee20000000a00 */
[----:B------:R-:W-:-:S07]  /*01d0*/  LOP3.LUT R9, R9, 0xfc0, RZ, 0xc0, !PT ;  /* 0x00000fc009097812 */ /* 0x000fce00078ec0ff */
[----:B------:R-:W4:Y:S01]  /*01e0*/  LDC.64 R16, c[0x0][0x388] ;  /* 0x0000e200ff107b82 */ /* 0x000f220000000a00 */
[----:B0-----:R-:W-:Y:S02]  /*01f0*/  ULEA UR7, UR6, UR5, 0x18 ;  /* 0x0000000506077291 */ /* 0x001fe4000f8ec0ff */
[----:B------:R-:W-:-:S04]  /*0200*/  UIADD3 UR5, UPT, UPT, UR5, 0x400, URZ ;  /* 0x0000040005057890 */ /* 0x000fc8000fffe0ff */
[----:B------:R-:W-:Y:S01]  /*0210*/  ULEA UR5, UR6, UR5, 0x18 ;  /* 0x0000000506057291 */ /* 0x000fe2000f8ec0ff */
[----:B-1----:R-:W-:Y:S01]  /*0220*/  IMAD.WIDE R20, R5, 0x4, R20 ;  /* 0x0000000405147825 */ /* 0x002fe200078e0214 */
[----:B------:R-:W-:-:S04]  /*0230*/  LOP3.LUT R5, R10, 0x3f0, RZ, 0xc0, !PT ;  /* 0x000003f00a057812 */ /* 0x000fc800078ec0ff */
[----:B------:R-:W-:Y:S02]  /*0240*/  LOP3.LUT R5, R5, 0xf, R10, 0xf8, !PT ;  /* 0x0000000f05057812 */ /* 0x000fe400078ef80a */
[----:B------:R-:W-:Y:S02]  /*0250*/  LEA R2, R4, UR5, 0x2 ;  /* 0x0000000504027c11 */ /* 0x000fe4000f8e10ff */
[C---:B------:R-:W-:Y:S02]  /*0260*/  LEA R11, R5.reuse, UR7, 0x2 ;  /* 0x00000007050b7c11 */ /* 0x040fe4000f8e10ff */
[----:B------:R-:W-:Y:S01]  /*0270*/  LEA R10, R5, UR5, 0x2 ;  /* 0x00000005050a7c11 */ /* 0x000fe2000f8e10ff */
[----:B--23--:R-:W-:Y:S06]  /*0280*/  @P0 BRA `(.L_x_0) ;  /* 0x00000010009c0947 */ /* 0x00cfec0003800000 */
[----:B------:R-:W-:Y:S02]  /*0290*/  IADD3 R4, PT, PT, -R8, RZ, RZ ;  /* 0x000000ff08047210 */ /* 0x000fe40007ffe1ff */
[----:B------:R-:W-:Y:S02]  /*02a0*/  PLOP3.LUT P0, PT, PT, PT, PT, 0x80, 0x8 ;  /* 0x000000000008781c */ /* 0x000fe40003f0f070 */
[----:B------:R-:W-:-:S13]  /*02b0*/  ISETP.GT.AND P1, PT, R4, 0x3, PT ;  /* 0x000000030400780c */ /* 0x000fda0003f24270 */
[----:B------:R-:W-:Y:S05]  /*02c0*/  @!P1 BRA `(.L_x_1) ;  /* 0x0000000800f89947 */ /* 0x000fea0003800000 */
[----:B------:R-:W0:Y:S01]  /*02d0*/  LDC.64 R26, c[0x0][0x380] ;  /* 0x0000e000ff1a7b82 */ /* 0x000e220000000a00 */
[----:B------:R-:W-:-:S07]  /*02e0*/  PLOP3.LUT P0, PT, PT, PT, PT, 0x8, 0x80 ;  /* 0x000000000080781c */ /* 0x000fce0003f0e170 */
[----:B------:R-:W1:Y:S06]  /*02f0*/  LDC.64 R24, c[0x0][0x388] ;  /* 0x0000e200ff187b82 */ /* 0x000e6c0000000a00 */
.L_x_2:
[----:B0-----:R-:W-:-:S04]  /*0300*/  IMAD.WIDE R14, R0, 0x4, R26 ;  /* 0x00000004000e7825 */ /* 0x001fc800078e021a */
[----:B-1----:R-:W-:Y:S02]  /*0310*/  IMAD.WIDE R12, R22, 0x4, R24 ;  /* 0x00000004160c7825 */ /* 0x002fe400078e0218 */
[----:B--2---:R-:W2:Y:S04]  /*0320*/  LDG.E R14, desc[UR8][R14.64] ;  /* 0x000000080e0e7981 */ /* 0x004ea8000c1e1900 */
[----:B------:R-:W3:Y:S01]  /*0330*/  LDG.E R13, desc[UR8][R12.64] ;  /* 0x000000080c0d7981 */ /* 0x000ee2000c1e1900 */
[----:B------:R-:W-:-:S03]  /*0340*/  LEA R22, R3, R22, 0x4 ;  /* 0x0000001603167211 */ /* 0x000fc600078e20ff */
[----:B--2---:R-:W-:Y:S04]  /*0350*/  STS [R11], R14 ;  /* 0x0000000e0b007388 */ /* 0x004fe80000000800 */
[----:B---3--:R-:W-:Y:S01]  /*0360*/  STS [R10], R13 ;  /* 0x0000000d0a007388 */ /* 0x008fe20000000800 */
[----:B------:R-:W-:Y:S06]  /*0370*/  BAR.SYNC.DEFER_BLOCKING 0x0 ;  /* 0x0000000000007b1d */ /* 0x000fec0000010000 */
[----:B------:R-:W-:Y:S04]  /*0380*/  LDS R23, [R2] ;  /* 0x0000000002177984 */ /* 0x000fe80000000800 */
[----:B------:R-:W0:Y:S04]  /*0390*/  LDS.128 R4, [R9+UR7] ;  /* 0x0000000709047984 */ /* 0x000e280008000c00 */
[----:B------:R-:W1:Y:S04]  /*03a0*/  LDS R29, [R2+0x40] ;  /* 0x00004000021d7984 */ /* 0x000e680000000800 */
[----:B------:R-:W2:Y:S01]  /*03b0*/  LDS R12, [R2+0x80] ;  /* 0x00008000020c7984 */ /* 0x000ea20000000800 */
[----:B0-----:R-:W-:-:S03]  /*03c0*/  FFMA R28, R4, R23, RZ ;  /* 0x00000017041c7223 */ /* 0x001fc600000000ff */
[----:B------:R-:W0:Y:S01]  /*03d0*/  LDS R4, [R2+0xc0] ;  /* 0x0000c00002047984 */ /* 0x000e220000000800 */
[----:B-1----:R-:W-:-:S03]  /*03e0*/  FFMA R29, R29, R5, R28 ;  /* 0x000000051d1d7223 */ /* 0x002fc6000000001c */
[----:B------:R-:W-:Y:S01]  /*03f0*/  LDS R5, [R2+0x100] ;  /* 0x0001000002057984 */ /* 0x000fe20000000800 */
[----:B--2---:R-:W-:-:S03]  /*0400*/  FFMA R29, R12, R6, R29 ;  /* 0x000000060c1d7223 */ /* 0x004fc6000000001d */
[----:B------:R-:W1:Y:S04]  /*0410*/  LDS.128 R12, [R9+UR7+0x10] ;  /* 0x00001007090c7984 */ /* 0x000e680008000c00 */
[----:B------:R-:W2:Y:S01]  /*0420*/  LDS R23, [R2+0x140] ;  /* 0x0001400002177984 */ /* 0x000ea20000000800 */
[----:B0-----:R-:W-:-:S03]  /*0430*/  FFMA R7, R4, R7, R29 ;  /* 0x0000000704077223 */ /* 0x001fc6000000001d */
[----:B------:R-:W0:Y:S04]  /*0440*/  LDS R4, [R2+0x180] ;  /* 0x0001800002047984 */ /* 0x000e280000000800 */
[----:B------:R-:W-:Y:S01]  /*0450*/  LDS R29, [R2+0x340] ;  /* 0x00034000021d7984 */ /* 0x000fe20000000800 */
[----:B-1----:R-:W-:-:S03]  /*0460*/  FFMA R12, R12, R5, R7 ;  /* 0x000000050c0c7223 */ /* 0x002fc60000000007 */
[----:B------:R-:W1:Y:S01]  /*0470*/  LDS R5, [R2+0x1c0] ;  /* 0x0001c00002057984 */ /* 0x000e620000000800 */
[----:B--2---:R-:W-:-:S03]  /*0480*/  FFMA R13, R23, R13, R12 ;  /* 0x0000000d170d7223 */ /* 0x004fc6000000000c */
[----:B------:R-:W-:Y:S04]  /*0490*/  LDS R12, [R2+0x200] ;  /* 0x00020000020c7984 */ /* 0x000fe80000000800 */
[----:B------:R-:W-:Y:S01]  /*04a0*/  LDS R23, [R2+0x240] ;  /* 0x0002400002177984 */ /* 0x000fe20000000800 */
[----:B0-----:R-:W-:-:S03]  /*04b0*/  FFMA R4, R4, R14, R13 ;  /* 0x0000000e04047223 */ /* 0x001fc6000000000d */
[----:B------:R-:W-:Y:S01]  /*04c0*/  LDS R13, [R2+0x280] ;  /* 0x00028000020d7984 */ /* 0x000fe20000000800 */
[----:B-1----:R-:W-:-:S03]  /*04d0*/  FFMA R15, R5, R15, R4 ;  /* 0x0000000f050f7223 */ /* 0x002fc60000000004 */
[----:B------:R-:W0:Y:S02]  /*04e0*/  LDS.128 R4, [R9+UR7+0x20] ;  /* 0x0000200709047984 */ /* 0x000e240008000c00 */
[----:B0-----:R-:W-:Y:S02]  /*04f0*/  FFMA R12, R4, R12, R15 ;  /* 0x0000000c040c7223 */ /* 0x001fe4000000000f */
[----:B------:R-:W0:Y:S02]  /*0500*/  LDS R4, [R2+0x2c0] ;  /* 0x0002c00002047984 */ /* 0x000e240000000800 */
[----:B------:R-:W-:Y:S02]  /*0510*/  FFMA R12, R23, R5, R12 ;  /* 0x00000005170c7223 */ /* 0x000fe4000000000c */
[----:B------:R-:W-:Y:S02]  /*0520*/  LDS R5, [R2+0x300] ;  /* 0x0003000002057984 */ /* 0x000fe40000000800 */
[----:B------:R-:W-:-:S02]  /*0530*/  FFMA R23, R13, R6, R12 ;  /* 0x000000060d177223 */ /* 0x000fc4000000000c */
[----:B------:R-:W1:Y:S02]  /*0540*/  LDS.128 R12, [R9+UR7+0x30] ;  /* 0x00003007090c7984 */ /* 0x000e640008000c00 */
[----:B0-----:R-:W-:Y:S02]  /*0550*/  FFMA R23, R4, R7, R23 ;  /* 0x0000000704177223 */ /* 0x001fe40000000017 */
[----:B------:R-:W0:Y:S02]  /*0560*/  LDS R7, [R2+0x380] ;  /* 0x0003800002077984 */ /* 0x000e240000000800 */
[----:B-1----:R-:W-:Y:S02]  /*0570*/  FFMA R12, R12, R5, R23 ;  /* 0x000000050c0c7223 */ /* 0x002fe40000000017 */
[----:B------:R-:W1:Y:S02]  /*0580*/  LDS R5, [R2+0x3c0] ;  /* 0x0003c00002057984 */ /* 0x000e640000000800 */
[----:B------:R-:W-:Y:S01]  /*0590*/  FFMA R12, R29, R13, R12 ;  /* 0x0000000d1d0c7223 */ /* 0x000fe2000000000c */
[----:B------:R-:W-:-:S03]  /*05a0*/  IADD3 R13, PT, PT, R0, 0x10, RZ ;  /* 0x00000010000d7810 */ /* 0x000fc60007ffe0ff */
[----:B0-----:R-:W-:-:S04]  /*05b0*/  FFMA R12, R7, R14, R12 ;  /* 0x0000000e070c7223 */ /* 0x001fc8000000000c */
[----:B-1----:R-:W-:Y:S01]  /*05c0*/  FFMA R23, R5, R15, R12 ;  /* 0x0000000f05177223 */ /* 0x002fe2000000000c */
[----:B------:R-:W-:-:S04]  /*05d0*/  IMAD.WIDE R14, R13, 0x4, R26 ;  /* 0x000000040d0e7825 */ /* 0x000fc800078e021a */
[----:B------:R-:W-:Y:S01]  /*05e0*/  IMAD.WIDE R12, R22, 0x4, R24 ;  /* 0x00000004160c7825 */ /* 0x000fe200078e0218 */
[----:B------:R-:W-:Y:S04]  /*05f0*/  STG.E desc[UR8][R20.64], R23 ;  /* 0x0000001714007986 */ /* 0x000fe8000c101908 */
[----:B------:R-:W2:Y:S04]  /*0600*/  LDG.E R14, desc[UR8][R14.64] ;  /* 0x000000080e0e7981 */ /* 0x000ea8000c1e1900 */
        /* <DEDUP_REMOVED lines=15> */
[----:B------:R-:W-:Y:S01]  /*0700*/  LDS R29, [R2+0x340] ;  /* 0x00034000021d7984 */ /* 0x000fe20000000800 */
[----:B0-----:R-:W-:-:S03]  /*0710*/  FFMA R7, R4, R7, R23 ;  /* 0x0000000704077223 */ /* 0x001fc60000000017 */
[----:B------:R-:W0:Y:S04]  /*0720*/  LDS R23, [R2+0x140] ;  /* 0x0001400002177984 */ /* 0x000e280000000800 */
[----:B------:R-:W2:Y:S01]  /*0730*/  LDS R4, [R2+0x180] ;  /* 0x0001800002047984 */ /* 0x000ea20000000800 */
[----:B-1----:R-:W-:-:S03]  /*0740*/  FFMA R12, R12, R5, R7 ;  /* 0x000000050c0c7223 */ /* 0x002fc60000000007 */
[----:B------:R-:W1:Y:S01]  /*0750*/  LDS R5, [R2+0x1c0] ;  /* 0x0001c00002057984 */ /* 0x000e620000000800 */
[----:B0-----:R-:W-:-:S03]  /*0760*/  FFMA R13, R23, R13, R12 ;  /* 0x0000000d170d7223 */ /* 0x001fc6000000000c */
[----:B------:R-:W-:Y:S01]  /*0770*/  LDS R12, [R2+0x200] ;  /* 0x00020000020c7984 */ /* 0x000fe20000000800 */
[----:B--2---:R-:W-:-:S03]  /*0780*/  FFMA R4, R4, R14, R13 ;  /* 0x0000000e04047223 */ /* 0x004fc6000000000d */
[----:B------:R-:W-:Y:S01]  /*0790*/  LDS R23, [R2+0x240] ;  /* 0x0002400002177984 */ /* 0x000fe20000000800 */
[----:B-1----:R-:W-:-:S03]  /*07a0*/  FFMA R15, R5, R15, R4 ;  /* 0x0000000f050f7223 */ /* 0x002fc60000000004 */
[----:B------:R-:W0:Y:S04]  /*07b0*/  LDS.128 R4, [R9+UR7+0x20] ;  /* 0x0000200709047984 */ /* 0x000e280008000c00 */
[----:B------:R-:W1:Y:S01]  /*07c0*/  LDS R13, [R2+0x280] ;  /* 0x00028000020d7984 */ /* 0x000e620000000800 */
[----:B0-----:R-:W-:-:S03]  /*07d0*/  FFMA R12, R4, R12, R15 ;  /* 0x0000000c040c7223 */ /* 0x001fc6000000000f */
[----:B------:R-:W0:Y:S01]  /*07e0*/  LDS R4, [R2+0x2c0] ;  /* 0x0002c00002047984 */ /* 0x000e220000000800 */
[----:B------:R-:W-:-:S03]  /*07f0*/  FFMA R12, R23, R5, R12 ;  /* 0x00000005170c7223 */ /* 0x000fc6000000000c */
[----:B------:R-:W-:Y:S01]  /*0800*/  LDS R5, [R2+0x300] ;  /* 0x0003000002057984 */ /* 0x000fe20000000800 */
[----:B-1----:R-:W-:-:S03]  /*0810*/  FFMA R23, R13, R6, R12 ;  /* 0x000000060d177223 */ /* 0x002fc6000000000c */
[----:B------:R-:W1:Y:S01]  /*0820*/  LDS.128 R12, [R9+UR7+0x30] ;  /* 0x00003007090c7984 */ /* 0x000e620008000c00 */
[----:B0-----:R-:W-:-:S03]  /*0830*/  FFMA R23, R4, R7, R23 ;  /* 0x0000000704177223 */ /* 0x001fc60000000017 */
[----:B------:R-:W0:Y:S01]  /*0840*/  LDS R7, [R2+0x380] ;  /* 0x0003800002077984 */ /* 0x000e220000000800 */
[----:B-1----:R-:W-:-:S03]  /*0850*/  FFMA R12, R12, R5, R23 ;  /* 0x000000050c0c7223 */ /* 0x002fc60000000017 */
[----:B------:R-:W1:Y:S01]  /*0860*/  LDS R5, [R2+0x3c0] ;  /* 0x0003c00002057984 */ /* 0x000e620000000800 */
        /* <DEDUP_REMOVED lines=55> */
[----:B------:R-:W-:-:S02]  /*0be0*/  IADD3 R8, PT, PT, R8, 0x4, RZ ;  /* 0x0000000408087810 */ /* 0x000fc40007ffe0ff */
[----:B------:R-:W-:Y:S02]  /*0bf0*/  IADD3 R0, PT, PT, R0, 0x40, RZ ;  /* 0x0000004000007810 */ /* 0x000fe40007ffe0ff */
[----:B------:R-:W-:Y:S02]  /*0c00*/  ISETP.GE.AND P1, PT, R8, -0x3, PT ;  /* 0xfffffffd0800780c */ /* 0x000fe40003f26270 */
[----:B------:R-:W-:Y:S01]  /*0c10*/  LEA R22, R3, R22, 0x4 ;  /* 0x0000001603167211 */ /* 0x000fe200078e20ff */
        /* <DEDUP_REMOVED lines=12> */
[----:B------:R-:W1:Y:S01]  /*0ce0*/  LDS.128 R12, [R9+UR7+0x10] ;  /* 0x00001007090c7984 */ /* 0x000e620008000c00 */
        /* <DEDUP_REMOVED lines=19> */
[----:B------:R-:W0:Y:S04]  /*0e20*/  LDS R23, [R2+0x340] ;  /* 0x0003400002177984 */ /* 0x000e280000000800 */
[----:B------:R-:W2:Y:S01]  /*0e30*/  LDS R4, [R2+0x380] ;  /* 0x0003800002047984 */ /* 0x000ea20000000800 */
[----:B-1----:R-:W-:-:S03]  /*0e40*/  FFMA R12, R12, R5, R7 ;  /* 0x000000050c0c7223 */ /* 0x002fc60000000007 */
[----:B------:R-:W1:Y:S01]  /*0e50*/  LDS R5, [R2+0x3c0] ;  /* 0x0003c00002057984 */ /* 0x000e620000000800 */
[----:B0-----:R-:W-:-:S04]  /*0e60*/  FFMA R13, R23, R13, R12 ;  /* 0x0000000d170d7223 */ /* 0x001fc8000000000c */
[----:B--2---:R-:W-:-:S04]  /*0e70*/  FFMA R4, R4, R14, R13 ;  /* 0x0000000e04047223 */ /* 0x004fc8000000000d */
[----:B-1----:R-:W-:-:S05]  /*0e80*/  FFMA R5, R5, R15, R4 ;  /* 0x0000000f05057223 */ /* 0x002fca0000000004 */
[----:B------:R2:W-:Y:S01]  /*0e90*/  STG.E desc[UR8][R20.64], R5 ;  /* 0x0000000514007986 */ /* 0x0005e2000c101908 */
[----:B------:R-:W-:Y:S05]  /*0ea0*/  @!P1 BRA `(.L_x_2) ;  /* 0xfffffff400149947 */ /* 0x000fea000383ffff */
.L_x_1:
[----:B------:R-:W-:-:S04]  /*0eb0*/  IADD3 R4, PT, PT, -R8, RZ, RZ ;  /* 0x000000ff08047210 */ /* 0x000fc80007ffe1ff */
[----:B------:R-:W-:-:S13]  /*0ec0*/  ISETP.GT.AND P1, PT, R4, 0x1, PT ;  /* 0x000000010400780c */ /* 0x000fda0003f24270 */
[----:B------:R-:W-:Y:S05]  /*0ed0*/  @!P1 BRA `(.L_x_3) ;  /* 0x0000000400809947 */ /* 0x000fea0003800000 */
[----:B------:R-:W0:Y:S08]  /*0ee0*/  LDC.64 R26, c[0x0][0x380] ;  /* 0x0000e000ff1a7b82 */ /* 0x000e300000000a00 */
[----:B------:R-:W1:Y:S01]  /*0ef0*/  LDC.64 R24, c[0x0][0x388] ;  /* 0x0000e200ff187b82 */ /* 0x000e620000000a00 */
[----:B0-----:R-:W-:-:S06]  /*0f00*/  IMAD.WIDE R14, R0, 0x4, R26 ;  /* 0x00000004000e7825 */ /* 0x001fcc00078e021a */
[----:B------:R-:W3:Y:S01]  /*0f10*/  LDG.E R14, desc[UR8][R14.64] ;  /* 0x000000080e0e7981 */ /* 0x000ee2000c1e1900 */
[----:B-1----:R-:W-:-:S06]  /*0f20*/  IMAD.WIDE R12, R22, 0x4, R24 ;  /* 0x00000004160c7825 */ /* 0x002fcc00078e0218 */
[----:B------:R-:W5:Y:S01]  /*0f30*/  LDG.E R13, desc[UR8][R12.64] ;  /* 0x000000080c0d7981 */ /* 0x000f62000c1e1900 */
[----:B------:R-:W-:-:S03]  /*0f40*/  LEA R22, R3, R22, 0x4 ;  /* 0x0000001603167211 */ /* 0x000fc600078e20ff */
[----:B---3--:R-:W-:Y:S04]  /*0f50*/  STS [R11], R14 ;  /* 0x0000000e0b007388 */ /* 0x008fe80000000800 */
[----:B-----5:R-:W-:Y:S01]  /*0f60*/  STS [R10], R13 ;  /* 0x0000000d0a007388 */ /* 0x020fe20000000800 */
[----:B------:R-:W-:Y:S06]  /*0f70*/  BAR.SYNC.DEFER_BLOCKING 0x0 ;  /* 0x0000000000007b1d */ /* 0x000fec0000010000 */
[----:B------:R-:W-:Y:S04]  /*0f80*/  LDS R23, [R2] ;  /* 0x0000000002177984 */ /* 0x000fe80000000800 */
[----:B--2---:R-:W0:Y:S04]  /*0f90*/  LDS.128 R4, [R9+UR7] ;  /* 0x0000000709047984 */ /* 0x004e280008000c00 */
        /* <DEDUP_REMOVED lines=32> */
[----:B------:R-:W-:Y:S01]  /*11a0*/  IADD3 R13, PT, PT, R0, 0x10, RZ ;  /* 0x00000010000d7810 */ /* 0x000fe20007ffe0ff */
[----:B------:R-:W-:-:S04]  /*11b0*/  IMAD.WIDE R24, R22, 0x4, R24 ;  /* 0x0000000416187825 */ /* 0x000fc800078e0218 */
[----:B------:R-:W-:-:S04]  /*11c0*/  IMAD.WIDE R26, R13, 0x4, R26 ;  /* 0x000000040d1a7825 */ /* 0x000fc800078e021a */
[----:B0-----:R-:W-:-:S04]  /*11d0*/  FFMA R12, R7, R14, R12 ;  /* 0x0000000e070c7223 */ /* 0x001fc8000000000c */
[----:B-1----:R-:W-:-:S05]  /*11e0*/  FFMA R15, R5, R15, R12 ;  /* 0x0000000f050f7223 */ /* 0x002fca000000000c */
[----:B------:R-:W-:Y:S04]  /*11f0*/  STG.E desc[UR8][R20.64], R15 ;  /* 0x0000000f14007986 */ /* 0x000fe8000c101908 */
[----:B------:R-:W2:Y:S04]  /*1200*/  LDG.E R26, desc[UR8][R26.64] ;  /* 0x000000081a1a7981 */ /* 0x000ea8000c1e1900 */
[----:B------:R-:W3:Y:S01]  /*1210*/  LDG.E R25, desc[UR8][R24.64] ;  /* 0x0000000818197981 */ /* 0x000ee2000c1e1900 */
[----:B------:R-:W-:Y:S02]  /*1220*/  PLOP3.LUT P0, PT, PT, PT, PT, 0x8, 0x80 ;  /* 0x000000000080781c */ /* 0x000fe40003f0e170 */
[----:B------:R-:W-:-:S02]  /*1230*/  IADD3 R8, PT, PT, R8, 0x2, RZ ;  /* 0x0000000208087810 */ /* 0x000fc40007ffe0ff */
[----:B------:R-:W-:Y:S02]  /*1240*/  IADD3 R0, PT, PT, R0, 0x20, RZ ;  /* 0x0000002000007810 */ /* 0x000fe40007ffe0ff */
[----:B------:R-:W-:Y:S01]  /*1250*/  LEA R22, R3, R22, 0x4 ;  /* 0x0000001603167211 */ /* 0x000fe200078e20ff */
[----:B--2---:R-:W-:Y:S04]  /*1260*/  STS [R11], R26 ;  /* 0x0000001a0b007388 */ /* 0x004fe80000000800 */
[----:B---3--:R-:W-:Y:S01]  /*1270*/  STS [R10], R25 ;  /* 0x000000190a007388 */ /* 0x008fe20000000800 */
[----:B------:R-:W-:Y:S06]  /*1280*/  BAR.SYNC.DEFER_BLOCKING 0x0 ;  /* 0x0000000000007b1d */ /* 0x000fec0000010000 */
[----:B------:R-:W-:Y:S04]  /*1290*/  LDS R13, [R2] ;  /* 0x00000000020d7984 */ /* 0x000fe80000000800 */
[----:B------:R-:W0:Y:S04]  /*12a0*/  LDS.128 R4, [R9+UR7] ;  /* 0x0000000709047984 */ /* 0x000e280008000c00 */
[----:B------:R-:W1:Y:S04]  /*12b0*/  LDS R29, [R2+0x40] ;  /* 0x00004000021d7984 */ /* 0x000e680000000800 */
[----:B------:R-:W2:Y:S04]  /*12c0*/  LDS R23, [R2+0x80] ;  /* 0x0000800002177984 */ /* 0x000ea80000000800 */
[----:B------:R-:W3:Y:S04]  /*12d0*/  LDS R27, [R2+0xc0] ;  /* 0x0000c000021b7984 */ /* 0x000ee80000000800 */
[----:B------:R-:W-:Y:S04]  /*12e0*/  LDS R25, [R2+0x180] ;  /* 0x0001800002197984 */ /* 0x000fe80000000800 */
[----:B------:R-:W-:Y:S01]  /*12f0*/  LDS R24, [R2+0x240] ;  /* 0x0002400002187984 */ /* 0x000fe20000000800 */
[----:B0-----:R-:W-:-:S03]  /*1300*/  FFMA R4, R4, R13, RZ ;  /* 0x0000000d04047223 */ /* 0x001fc600000000ff */
[----:B------:R-:W-:Y:S01]  /*1310*/  LDS.128 R12, [R9+UR7+0x10] ;  /* 0x00001007090c7984 */ /* 0x000fe20008000c00 */
[----:B-1----:R-:W-:-:S03]  /*1320*/  FFMA R28, R29, R5, R4 ;  /* 0x000000051d1c7223 */ /* 0x002fc60000000004 */
[----:B------:R-:W0:Y:S04]  /*1330*/  LDS R5, [R2+0x100] ;  /* 0x0001000002057984 */ /* 0x000e280000000800 */
[----:B------:R-:W1:Y:S01]  /*1340*/  LDS R4, [R2+0x140] ;  /* 0x0001400002047984 */ /* 0x000e620000000800 */
[----:B--2---:R-:W-:-:S03]  /*1350*/  FFMA R6, R23, R6, R28 ;  /* 0x0000000617067223 */ /* 0x004fc6000000001c */
[----:B------:R-:W-:Y:S01]  /*1360*/  LDS R23, [R2+0x280] ;  /* 0x0002800002177984 */ /* 0x000fe20000000800 */
[----:B---3--:R-:W-:-:S04]  /*1370*/  FFMA R7, R27, R7, R6 ;  /* 0x000000071b077223 */ /* 0x008fc80000000006 */
[----:B0-----:R-:W-:Y:S02]  /*1380*/  FFMA R5, R12, R5, R7 ;  /* 0x000000050c057223 */ /* 0x001fe40000000007 */
[----:B------:R-:W0:Y:S02]  /*1390*/  LDS R12, [R2+0x1c0] ;  /* 0x0001c000020c7984 */ /* 0x000e240000000800 */
[----:B-1----:R-:W-:Y:S02]  /*13a0*/  FFMA R26, R4, R13, R5 ;  /* 0x0000000d041a7223 */ /* 0x002fe40000000005 */
[----:B------:R-:W-:Y:S04]  /*13b0*/  LDS R13, [R2+0x200] ;  /* 0x00020000020d7984 */ /* 0x000fe80000000800 */
[----:B------:R-:W1:Y:S01]  /*13c0*/  LDS.128 R4, [R9+UR7+0x20] ;  /* 0x0000200709047984 */ /* 0x000e620008000c00 */
[----:B------:R-:W-:-:S04]  /*13d0*/  FFMA R25, R25, R14, R26 ;  /* 0x0000000e19197223 */ /* 0x000fc8000000001a */
[----:B0-----:R-:W-:Y:S02]  /*13e0*/  FFMA R15, R12, R15, R25 ;  /* 0x0000000f0c0f7223 */ /* 0x001fe40000000019 */
[----:B------:R-:W-:Y:S02]  /*13f0*/  LDS R25, [R2+0x3c0] ;  /* 0x0003c00002197984 */ /* 0x000fe40000000800 */
[----:B-1----:R-:W-:Y:S02]  /*1400*/  FFMA R13, R4, R13, R15 ;  /* 0x0000000d040d7223 */ /* 0x002fe4000000000f */
[----:B------:R-:W0:Y:S02]  /*1410*/  LDS R4, [R2+0x2c0] ;  /* 0x0002c00002047984 */ /* 0x000e240000000800 */
[----:B------:R-:W-:Y:S02]  /*1420*/  FFMA R26, R24, R5, R13 ;  /* 0x00000005181a7223 */ /* 0x000fe4000000000d */
[----:B------:R-:W-:Y:S04]  /*1430*/  LDS R5, [R2+0x300] ;  /* 0x0003000002057984 */ /* 0x000fe80000000800 */
[----:B------:R-:W1:Y:S01]  /*1440*/  LDS.128 R12, [R9+UR7+0x30] ;  /* 0x00003007090c7984 */ /* 0x000e620008000c00 */
[----:B------:R-:W-:-:S03]  /*1450*/  FFMA R23, R23, R6, R26 ;  /* 0x0000000617177223 */ /* 0x000fc6000000001a */
[----:B------:R-:W2:Y:S04]  /*1460*/  LDS R24, [R2+0x340] ;  /* 0x0003400002187984 */ /* 0x000ea80000000800 */
[----:B------:R-:W3:Y:S01]  /*1470*/  LDS R6, [R2+0x380] ;  /* 0x0003800002067984 */ /* 0x000ee20000000800 */
[----:B0-----:R-:W-:-:S04]  /*1480*/  FFMA R7, R4, R7, R23 ;  /* 0x0000000704077223 */ /* 0x001fc80000000017 */
[----:B-1----:R-:W-:-:S04]  /*1490*/  FFMA R5, R12, R5, R7 ;  /* 0x000000050c057223 */ /* 0x002fc80000000007 */
[----:B--2---:R-:W-:-:S04]  /*14a0*/  FFMA R5, R24, R13, R5 ;  /* 0x0000000d18057223 */ /* 0x004fc80000000005 */
[----:B---3--:R-:W-:-:S04]  /*14b0*/  FFMA R6, R6, R14, R5 ;  /* 0x0000000e06067223 */ /* 0x008fc80000000005 */
[----:B------:R-:W-:-:S05]  /*14c0*/  FFMA R15, R25, R15, R6 ;  /* 0x0000000f190f7223 */ /* 0x000fca0000000006 */
[----:B------:R0:W-:Y:S02]  /*14d0*/  STG.E desc[UR8][R20.64], R15 ;  /* 0x0000000f14007986 */ /* 0x0001e4000c101908 */
.L_x_3:
[----:B------:R-:W-:-:S13]  /*14e0*/  ISETP.NE.OR P0, PT, R8, RZ, P0 ;  /* 0x000000ff0800720c */ /* 0x000fda0000705670 */
[----:B------:R-:W-:Y:S05]  /*14f0*/  @!P0 EXIT ;  /* 0x000000000000894d */ /* 0x000fea0003800000 */
.L_x_0:
[----:B------:R-:W-:-:S04]  /*1500*/  IMAD.WIDE R12, R0, 0x4, R18 ;  /* 0x00000004000c7825 */ /* 0x000fc800078e0212 */
[----:B01--4-:R-:W-:Y:S02]  /*1510*/  IMAD.WIDE R14, R22, 0x4, R16 ;  /* 0x00000004160e7825 */ /* 0x013fe400078e0210 */
[----:B------:R-:W3:Y:S04]  /*1520*/  LDG.E R12, desc[UR8][R12.64] ;  /* 0x000000080c0c7981 */ /* 0x000ee8000c1e1900 */
[----:B------:R-:W4:Y:S01]  /*1530*/  LDG.E R25, desc[UR8][R14.64] ;  /* 0x000000080e197981 */ /* 0x000f22000c1e1900 */
[----:B------:R-:W-:Y:S02]  /*1540*/  IADD3 R8, PT, PT, R8, 0x1, RZ ;  /* 0x0000000108087810 */ /* 0x000fe40007ffe0ff */
[----:B------:R-:W-:Y:S02]  /*1550*/  IADD3 R0, PT, PT, R0, 0x10, RZ ;  /* 0x0000001000007810 */ /* 0x000fe40007ffe0ff */
[----:B------:R-:W-:-:S02]  /*1560*/  ISETP.NE.AND P0, PT, R8, RZ, PT ;  /* 0x000000ff0800720c */ /* 0x000fc40003f05270 */
[----:B------:R-:W-:Y:S01]  /*1570*/  LEA R22, R3, R22, 0x4 ;  /* 0x0000001603167211 */ /* 0x000fe200078e20ff */
[----:B---3--:R-:W-:Y:S04]  /*1580*/  STS [R11], R12 ;  /* 0x0000000c0b007388 */ /* 0x008fe80000000800 */
[----:B----4-:R-:W-:Y:S01]  /*1590*/  STS [R10], R25 ;  /* 0x000000190a007388 */ /* 0x010fe20000000800 */
[----:B------:R-:W-:Y:S06]  /*15a0*/  BAR.SYNC.DEFER_BLOCKING 0x0 ;  /* 0x0000000000007b1d */ /* 0x000fec0000010000 */
[----:B------:R-:W-:Y:S04]  /*15b0*/  LDS R27, [R2] ;  /* 0x00000000021b7984 */ /* 0x000fe80000000800 */
[----:B--2---:R-:W0:Y:S04]  /*15c0*/  LDS.128 R4, [R9+UR7] ;  /* 0x0000000709047984 */ /* 0x004e280008000c00 */
[----:B------:R-:W1:Y:S04]  /*15d0*/  LDS R29, [R2+0x40] ;  /* 0x00004000021d7984 */ /* 0x000e680000000800 */
[----:B------:R-:W2:Y:S04]  /*15e0*/  LDS R23, [R2+0x80] ;  /* 0x0000800002177984 */ /* 0x000ea80000000800 */
[----:B------:R-:W-:Y:S04]  /*15f0*/  LDS.128 R12, [R9+UR7+0x10] ;  /* 0x00001007090c7984 */ /* 0x000fe80008000c00 */
[----:B------:R-:W-:Y:S01]  /*1600*/  LDS R25, [R2+0x180] ;  /* 0x0001800002197984 */ /* 0x000fe20000000800 */
[----:B0-----:R-:W-:-:S03]  /*1610*/  FFMA R4, R4, R27, RZ ;  /* 0x0000001b04047223 */ /* 0x001fc600000000ff */
[----:B------:R-:W0:Y:S01]  /*1620*/  LDS R27, [R2+0xc0] ;  /* 0x0000c000021b7984 */ /* 0x000e220000000800 */
[----:B-1----:R-:W-:-:S03]  /*1630*/  FFMA R24, R29, R5, R4 ;  /* 0x000000051d187223 */ /* 0x002fc60000000004 */
[----:B------:R-:W1:Y:S01]  /*1640*/  LDS R5, [R2+0x100] ;  /* 0x0001000002057984 */ /* 0x000e620000000800 */
[----:B--2---:R-:W-:-:S03]  /*1650*/  FFMA R6, R23, R6, R24 ;  /* 0x0000000617067223 */ /* 0x004fc60000000018 */
[----:B------:R-:W2:Y:S04]  /*1660*/  LDS R4, [R2+0x140] ;  /* 0x0001400002047984 */ /* 0x000ea80000000800 */
[----:B------:R-:W-:Y:S04]  /*1670*/  LDS R24, [R2+0x240] ;  /* 0x0002400002187984 */ /* 0x000fe80000000800 */
[----:B------:R-:W-:Y:S01]  /*1680*/  LDS R23, [R2+0x280] ;  /* 0x0002800002177984 */ /* 0x000fe20000000800 */
[----:B0-----:R-:W-:-:S04]  /*1690*/  FFMA R7, R27, R7, R6 ;  /* 0x000000071b077223 */ /* 0x001fc80000000006 */
[----:B-1----:R-:W-:Y:S02]  /*16a0*/  FFMA R5, R12, R5, R7 ;  /* 0x000000050c057223 */ /* 0x002fe40000000007 */
[----:B------:R-:W0:Y:S02]  /*16b0*/  LDS R12, [R2+0x1c0] ;  /* 0x0001c000020c7984 */ /* 0x000e240000000800 */
[----:B--2---:R-:W-:Y:S02]  /*16c0*/  FFMA R26, R4, R13, R5 ;  /* 0x0000000d041a7223 */ /* 0x004fe40000000005 */
[----:B------:R-:W-:Y:S02]  /*16d0*/  LDS R13, [R2+0x200] ;  /* 0x00020000020d7984 */ /* 0x000fe40000000800 */
[----:B------:R-:W-:Y:S02]  /*16e0*/  FFMA R25, R25, R14, R26 ;  /* 0x0000000e19197223 */ /* 0x000fe4000000001a */
[----:B------:R-:W1:Y:S02]  /*16f0*/  LDS.128 R4, [R9+UR7+0x20] ;  /* 0x0000200709047984 */ /* 0x000e640008000c00 */
[----:B0-----:R-:W-:-:S02]  /*1700*/  FFMA R15, R12, R15, R25 ;  /* 0x0000000f0c0f7223 */ /* 0x001fc40000000019 */
[----:B------:R-:W-:Y:S02]  /*1710*/  LDS R25, [R2+0x3c0] ;  /* 0x0003c00002197984 */ /* 0x000fe40000000800 */
[----:B-1----:R-:W-:Y:S02]  /*1720*/  FFMA R13, R4, R13, R15 ;  /* 0x0000000d040d7223 */ /* 0x002fe4000000000f */
[----:B------:R-:W0:Y:S02]  /*1730*/  LDS R4, [R2+0x2c0] ;  /* 0x0002c00002047984 */ /* 0x000e240000000800 */
[----:B------:R-:W-:Y:S02]  /*1740*/  FFMA R26, R24, R5, R13 ;  /* 0x00000005181a7223 */ /* 0x000fe4000000000d */
[----:B------:R-:W-:Y:S02]  /*1750*/  LDS R5, [R2+0x300] ;  /* 0x0003000002057984 */ /* 0x000fe40000000800 */
[----:B------:R-:W-:-:S02]  /*1760*/  FFMA R23, R23, R6, R26 ;  /* 0x0000000617177223 */ /* 0x000fc4000000001a */
[----:B------:R-:W1:Y:S04]  /*1770*/  LDS.128 R12, [R9+UR7+0x30] ;  /* 0x00003007090c7984 */ /* 0x000e680008000c00 */
[----:B------:R-:W2:Y:S04]  /*1780*/  LDS R24, [R2+0x340] ;  /* 0x0003400002187984 */ /* 0x000ea80000000800 */
[----:B------:R-:W3:Y:S01]  /*1790*/  LDS R6, [R2+0x380] ;  /* 0x0003800002067984 */ /* 0x000ee20000000800 */
[----:B0-----:R-:W-:-:S04]  /*17a0*/  FFMA R7, R4, R7, R23 ;  /* 0x0000000704077223 */ /* 0x001fc80000000017 */
[----:B-1----:R-:W-:-:S04]  /*17b0*/  FFMA R5, R12, R5, R7 ;  /* 0x000000050c057223 */ /* 0x002fc80000000007 */
[----:B--2---:R-:W-:-:S04]  /*17c0*/  FFMA R5, R24, R13, R5 ;  /* 0x0000000d18057223 */ /* 0x004fc80000000005 */
[----:B---3--:R-:W-:-:S04]  /*17d0*/  FFMA R6, R6, R14, R5 ;  /* 0x0000000e06067223 */ /* 0x008fc80000000005 */
[----:B------:R-:W-:-:S05]  /*17e0*/  FFMA R15, R25, R15, R6 ;  /* 0x0000000f190f7223 */ /* 0x000fca0000000006 */
[----:B------:R1:W-:Y:S01]  /*17f0*/  STG.E desc[UR8][R20.64], R15 ;  /* 0x0000000f14007986 */ /* 0x0003e2000c101908 */
[----:B------:R-:W-:Y:S05]  /*1800*/  @P0 BRA `(.L_x_0) ;  /* 0xfffffffc003c0947 */ /* 0x000fea000383ffff */
[----:B------:R-:W-:Y:S05]  /*1810*/  EXIT ;  /* 0x000000000000794d */ /* 0x000fea0003800000 */
.L_x_4:
[----:B------:R-:W-:-:S00]  /*1820*/  BRA `(.L_x_4) ;  /* 0xfffffffc00fc7947 */ /* 0x000fc0000383ffff */
[----:B------:R-:W-:-:S00]  /*1830*/  NOP ;  /* 0x0000000000007918 */ /* 0x000fc00000000000 */
        /* <DEDUP_REMOVED lines=12> */
.L_x_5:


//--------------------- .nv.shared._Z5sgemmPfS_S_iii --------------------------
	.section	.nv.shared._Z5sgemmPfS_S_iii,"aw",@nobits
	.sectionflags	@""
	.align	4
.nv.shared._Z5sgemmPfS_S_iii:
	.zero		3072


//--------------------- .nv.shared.reserved.0     --------------------------
	.section	.nv.shared.reserved.0,"aw",@nobits
	.weak		__nv_reservedSMEM_offset_0_alias
	.size		__nv_reservedSMEM_offset_0_alias, 0, 64
	.other		__nv_reservedSMEM_offset_0_alias,@"STO_CUDA_RESERVED_SHARED STV_DEFAULT"
__nv_reservedSMEM_offset_0_alias:
	.zero		0
	.zero		64


//--------------------- .nv.constant0._Z5sgemmPfS_S_iii --------------------------
	.section	.nv.constant0._Z5sgemmPfS_S_iii,"a",@progbits
	.sectionflags	@""
	.align	4
.nv.constant0._Z5sgemmPfS_S_iii:
	.zero		932


//--------------------- SYMBOLS --------------------------

	.type		.nv.reservedSmem.offset0,@object
	.size		.nv.reservedSmem.offset0,0x4
	.type		.nv.reservedSmem.cap,@object
	.size		.nv.reservedSmem.cap,0x4
